//
// Generated by NVIDIA NVVM Compiler
//
// Compiler Build ID: CL-36424714
// Cuda compilation tools, release 13.0, V13.0.88
// Based on NVVM 20.0.0
//

.version 9.0
.target sm_100
.address_size 64

	// .globl	_Z17producto_matricesPdS_S_i
.global .align 4 .b8 precalc_xorwow_matrix[102400];
.global .align 4 .b8 precalc_xorwow_offset_matrix[102400];
.global .align 4 .b8 mrg32k3aM1[2304];
.global .align 4 .b8 mrg32k3aM2[2304];
.global .align 4 .b8 mrg32k3aM1SubSeq[2016];
.global .align 4 .b8 mrg32k3aM2SubSeq[2016];
.global .align 4 .b8 mrg32k3aM1Seq[2304];
.global .align 4 .b8 mrg32k3aM2Seq[2304];
.const .align 8 .b8 __cr_lgamma_table[72];

.visible .entry _Z17producto_matricesPdS_S_i(
	.param .u64 .ptr .align 1 _Z17producto_matricesPdS_S_i_param_0,
	.param .u64 .ptr .align 1 _Z17producto_matricesPdS_S_i_param_1,
	.param .u64 .ptr .align 1 _Z17producto_matricesPdS_S_i_param_2,
	.param .u32 _Z17producto_matricesPdS_S_i_param_3
)
{
	.reg .pred 	%p<12>;
	.reg .b32 	%r<41>;
	.reg .b64 	%rd<66>;
	.reg .b64 	%fd<68>;

	ld.param.u64 	%rd13, [_Z17producto_matricesPdS_S_i_param_0];
	ld.param.u64 	%rd14, [_Z17producto_matricesPdS_S_i_param_1];
	ld.param.u32 	%r17, [_Z17producto_matricesPdS_S_i_param_3];
	cvta.to.global.u64 	%rd1, %rd14;
	cvta.to.global.u64 	%rd2, %rd13;
	mov.u32 	%r18, %tid.y;
	mov.u32 	%r19, %ctaid.y;
	mov.u32 	%r20, %ntid.y;
	mad.lo.s32 	%r1, %r19, %r20, %r18;
	mov.u32 	%r21, %tid.x;
	mov.u32 	%r22, %ctaid.x;
	mov.u32 	%r23, %ntid.x;
	mad.lo.s32 	%r2, %r22, %r23, %r21;
	max.s32 	%r24, %r1, %r2;
	setp.ge.s32 	%p1, %r24, %r17;
	setp.lt.s32 	%p2, %r17, 1;
	mov.f64 	%fd67, 0d0000000000000000;
	or.pred  	%p3, %p1, %p2;
	@%p3 bra 	$L__BB0_12;
	mul.lo.s32 	%r3, %r17, %r1;
	and.b32  	%r4, %r17, 7;
	setp.lt.u32 	%p4, %r17, 8;
	mov.f64 	%fd67, 0d0000000000000000;
	mov.b32 	%r39, 0;
	@%p4 bra 	$L__BB0_4;
	and.b32  	%r26, %r17, 2147483640;
	neg.s32 	%r37, %r26;
	mul.wide.u32 	%rd15, %r17, 8;
	add.s64 	%rd3, %rd1, %rd15;
	mul.wide.u32 	%rd16, %r17, 16;
	add.s64 	%rd4, %rd1, %rd16;
	mul.wide.u32 	%rd17, %r17, 24;
	add.s64 	%rd5, %rd1, %rd17;
	mul.wide.u32 	%rd18, %r17, 32;
	add.s64 	%rd6, %rd1, %rd18;
	mul.wide.u32 	%rd19, %r17, 48;
	add.s64 	%rd7, %rd1, %rd19;
	mul.wide.u32 	%rd20, %r17, 56;
	add.s64 	%rd8, %rd1, %rd20;
	mul.wide.u32 	%rd21, %r3, 8;
	add.s64 	%rd22, %rd21, %rd2;
	add.s64 	%rd65, %rd22, 32;
	mov.f64 	%fd67, 0d0000000000000000;
	mov.u32 	%r36, %r2;
$L__BB0_3:
	.pragma "nounroll";
	and.b32  	%r39, %r17, 2147483640;
	mul.wide.s32 	%rd23, %r36, 8;
	add.s64 	%rd24, %rd3, %rd23;
	add.s64 	%rd25, %rd4, %rd23;
	add.s64 	%rd26, %rd5, %rd23;
	add.s64 	%rd27, %rd6, %rd23;
	mul.wide.u32 	%rd28, %r17, 40;
	add.s64 	%rd29, %rd1, %rd23;
	add.s64 	%rd30, %rd29, %rd28;
	add.s64 	%rd31, %rd7, %rd23;
	add.s64 	%rd32, %rd8, %rd23;
	ld.global.f64 	%fd17, [%rd65+-32];
	ld.global.f64 	%fd18, [%rd29];
	fma.rn.f64 	%fd19, %fd17, %fd18, %fd67;
	ld.global.f64 	%fd20, [%rd65+-24];
	ld.global.f64 	%fd21, [%rd24];
	fma.rn.f64 	%fd22, %fd20, %fd21, %fd19;
	ld.global.f64 	%fd23, [%rd65+-16];
	ld.global.f64 	%fd24, [%rd25];
	fma.rn.f64 	%fd25, %fd23, %fd24, %fd22;
	ld.global.f64 	%fd26, [%rd65+-8];
	ld.global.f64 	%fd27, [%rd26];
	fma.rn.f64 	%fd28, %fd26, %fd27, %fd25;
	ld.global.f64 	%fd29, [%rd65];
	ld.global.f64 	%fd30, [%rd27];
	fma.rn.f64 	%fd31, %fd29, %fd30, %fd28;
	ld.global.f64 	%fd32, [%rd65+8];
	ld.global.f64 	%fd33, [%rd30];
	fma.rn.f64 	%fd34, %fd32, %fd33, %fd31;
	ld.global.f64 	%fd35, [%rd65+16];
	ld.global.f64 	%fd36, [%rd31];
	fma.rn.f64 	%fd37, %fd35, %fd36, %fd34;
	ld.global.f64 	%fd38, [%rd65+24];
	ld.global.f64 	%fd39, [%rd32];
	fma.rn.f64 	%fd67, %fd38, %fd39, %fd37;
	add.s32 	%r37, %r37, 8;
	shl.b32 	%r27, %r17, 3;
	add.s32 	%r36, %r36, %r27;
	add.s64 	%rd65, %rd65, 64;
	setp.ne.s32 	%p5, %r37, 0;
	@%p5 bra 	$L__BB0_3;
$L__BB0_4:
	setp.eq.s32 	%p6, %r4, 0;
	@%p6 bra 	$L__BB0_12;
	and.b32  	%r12, %r17, 3;
	setp.lt.u32 	%p7, %r4, 4;
	@%p7 bra 	$L__BB0_7;
	add.s32 	%r28, %r39, %r3;
	mul.wide.u32 	%rd33, %r28, 8;
	add.s64 	%rd34, %rd2, %rd33;
	ld.global.f64 	%fd41, [%rd34];
	mad.lo.s32 	%r29, %r39, %r17, %r2;
	mul.wide.s32 	%rd35, %r29, 8;
	add.s64 	%rd36, %rd1, %rd35;
	ld.global.f64 	%fd42, [%rd36];
	fma.rn.f64 	%fd43, %fd41, %fd42, %fd67;
	cvt.u64.u32 	%rd37, %r3;
	cvt.u64.u32 	%rd38, %r39;
	add.s64 	%rd39, %rd38, %rd37;
	shl.b64 	%rd40, %rd39, 3;
	add.s64 	%rd41, %rd2, %rd40;
	ld.global.f64 	%fd44, [%rd41+8];
	mul.wide.u32 	%rd42, %r17, 8;
	add.s64 	%rd43, %rd36, %rd42;
	ld.global.f64 	%fd45, [%rd43];
	fma.rn.f64 	%fd46, %fd44, %fd45, %fd43;
	ld.global.f64 	%fd47, [%rd41+16];
	add.s64 	%rd44, %rd43, %rd42;
	ld.global.f64 	%fd48, [%rd44];
	fma.rn.f64 	%fd49, %fd47, %fd48, %fd46;
	ld.global.f64 	%fd50, [%rd41+24];
	add.s64 	%rd45, %rd44, %rd42;
	ld.global.f64 	%fd51, [%rd45];
	fma.rn.f64 	%fd67, %fd50, %fd51, %fd49;
	add.s32 	%r39, %r39, 4;
$L__BB0_7:
	setp.eq.s32 	%p8, %r12, 0;
	@%p8 bra 	$L__BB0_12;
	setp.eq.s32 	%p9, %r12, 1;
	@%p9 bra 	$L__BB0_10;
	add.s32 	%r30, %r39, %r3;
	mul.wide.u32 	%rd46, %r30, 8;
	add.s64 	%rd47, %rd2, %rd46;
	ld.global.f64 	%fd53, [%rd47];
	mad.lo.s32 	%r31, %r39, %r17, %r2;
	mul.wide.s32 	%rd48, %r31, 8;
	add.s64 	%rd49, %rd1, %rd48;
	ld.global.f64 	%fd54, [%rd49];
	fma.rn.f64 	%fd55, %fd53, %fd54, %fd67;
	cvt.u64.u32 	%rd50, %r3;
	cvt.u64.u32 	%rd51, %r39;
	add.s64 	%rd52, %rd51, %rd50;
	shl.b64 	%rd53, %rd52, 3;
	add.s64 	%rd54, %rd2, %rd53;
	ld.global.f64 	%fd56, [%rd54+8];
	mul.wide.u32 	%rd55, %r17, 8;
	add.s64 	%rd56, %rd49, %rd55;
	ld.global.f64 	%fd57, [%rd56];
	fma.rn.f64 	%fd67, %fd56, %fd57, %fd55;
	add.s32 	%r39, %r39, 2;
$L__BB0_10:
	and.b32  	%r32, %r17, 1;
	setp.eq.b32 	%p10, %r32, 1;
	not.pred 	%p11, %p10;
	@%p11 bra 	$L__BB0_12;
	add.s32 	%r33, %r39, %r3;
	mul.wide.u32 	%rd57, %r33, 8;
	add.s64 	%rd58, %rd2, %rd57;
	ld.global.f64 	%fd58, [%rd58];
	mad.lo.s32 	%r34, %r39, %r17, %r2;
	mul.wide.s32 	%rd59, %r34, 8;
	add.s64 	%rd60, %rd1, %rd59;
	ld.global.f64 	%fd59, [%rd60];
	fma.rn.f64 	%fd67, %fd58, %fd59, %fd67;
$L__BB0_12:
	ld.param.u64 	%rd64, [_Z17producto_matricesPdS_S_i_param_2];
	cvta.to.global.u64 	%rd61, %rd64;
	mad.lo.s32 	%r35, %r17, %r1, %r2;
	mul.wide.s32 	%rd62, %r35, 8;
	add.s64 	%rd63, %rd61, %rd62;
	st.global.f64 	[%rd63], %fd67;
	ret;

}


// ===== COMPILED SASS (sm_100) =====

	.target	sm_100

	.elftype	@"ET_EXEC"


//--------------------- .note.nv.tkinfo           --------------------------
	.section	.note.nv.tkinfo,"",@"SHT_NOTE"
	.sectionflags	@"SHF_NOTE_NV_TKINFO"
	.tkinfo
        /*0018*/ 	.word	0x00000002
        /*0030*/ 	.string	""
        /*0030*/ 	.string	"ptxas"
        /*0030*/ 	.string	"Cuda compilation tools, release 13.0, V13.0.88"
        /*0030*/ 	.string	"Build cuda_13.0.r13.0/compiler.36424714_0"
        /*0030*/ 	.string	"-arch sm_100 -m 64 "



//--------------------- .note.nv.cuinfo           --------------------------
	.section	.note.nv.cuinfo,"",@"SHT_NOTE"
	.sectionflags	@"SHF_NOTE_NV_CUINFO"
        /*0018*/ 	.short	0x0002
        /*001a*/ 	.short	0x0064
        /*001c*/ 	.short	0x0082
	.zero		2


//--------------------- .nv.info                  --------------------------
	.section	.nv.info,"",@"SHT_CUDA_INFO"
	.align	4


	//----- nvinfo : EIATTR_REGCOUNT
	.align		4
        /*0000*/ 	.byte	0x04, 0x2f
        /*0002*/ 	.short	(.L_10 - .L_9)
	.align		4
.L_9:
        /*0004*/ 	.word	index@(_Z17producto_matricesPdS_S_i)
        /*0008*/ 	.word	0x00000020


	//----- nvinfo : EIATTR_FRAME_SIZE
	.align		4
.L_10:
        /*000c*/ 	.byte	0x04, 0x11
        /*000e*/ 	.short	(.L_12 - .L_11)
	.align		4
.L_11:
        /*0010*/ 	.word	index@(_Z17producto_matricesPdS_S_i)
        /*0014*/ 	.word	0x00000000


	//----- nvinfo : EIATTR_MIN_STACK_SIZE
	.align		4
.L_12:
        /*0018*/ 	.byte	0x04, 0x12
        /*001a*/ 	.short	(.L_14 - .L_13)
	.align		4
.L_13:
        /*001c*/ 	.word	index@(_Z17producto_matricesPdS_S_i)
        /*0020*/ 	.word	0x00000000
.L_14:


//--------------------- .nv.compat                --------------------------
	.section	.nv.compat,"",@"SHT_CUDA_COMPAT_INFO"
	.align	4
        /*0000*/ 	.byte	0x02, 0x09, 0x00, 0x00, 0x02, 0x02, 0x01, 0x00, 0x02, 0x05, 0x05, 0x00, 0x03, 0x07, 0x01, 0x01
        /*0010*/ 	.byte	0x02, 0x03, 0x00, 0x00, 0x02, 0x06, 0x01, 0x00, 0x04, 0x0b, 0x08, 0x00, 0x01, 0x00, 0x00, 0x00
        /*0020*/ 	.byte	0x00, 0x00, 0x00, 0x00


//--------------------- .nv.info._Z17producto_matricesPdS_S_i --------------------------
	.section	.nv.info._Z17producto_matricesPdS_S_i,"",@"SHT_CUDA_INFO"
	.sectionflags	@""
	.align	4


	//----- nvinfo : EIATTR_CUDA_API_VERSION
	.align		4
        /*0000*/ 	.byte	0x04, 0x37
        /*0002*/ 	.short	(.L_16 - .L_15)
.L_15:
        /*0004*/ 	.word	0x00000082


	//----- nvinfo : EIATTR_KPARAM_INFO
	.align		4
.L_16:
        /*0008*/ 	.byte	0x04, 0x17
        /*000a*/ 	.short	(.L_18 - .L_17)
.L_17:
        /*000c*/ 	.word	0x00000000
        /*0010*/ 	.short	0x0003
        /*0012*/ 	.short	0x0018
        /*0014*/ 	.byte	0x00, 0xf0, 0x11, 0x00


	//----- nvinfo : EIATTR_KPARAM_INFO
	.align		4
.L_18:
        /*0018*/ 	.byte	0x04, 0x17
        /*001a*/ 	.short	(.L_20 - .L_19)
.L_19:
        /*001c*/ 	.word	0x00000000
        /*0020*/ 	.short	0x0002
        /*0022*/ 	.short	0x0010
        /*0024*/ 	.byte	0x00, 0xf5, 0x21, 0x00


	//----- nvinfo : EIATTR_KPARAM_INFO
	.align		4
.L_20:
        /*0028*/ 	.byte	0x04, 0x17
        /*002a*/ 	.short	(.L_22 - .L_21)
.L_21:
        /*002c*/ 	.word	0x00000000
        /*0030*/ 	.short	0x0001
        /*0032*/ 	.short	0x0008
        /*0034*/ 	.byte	0x00, 0xf5, 0x21, 0x00


	//----- nvinfo : EIATTR_KPARAM_INFO
	.align		4
.L_22:
        /*0038*/ 	.byte	0x04, 0x17
        /*003a*/ 	.short	(.L_24 - .L_23)
.L_23:
        /*003c*/ 	.word	0x00000000
        /*0040*/ 	.short	0x0000
        /*0042*/ 	.short	0x0000
        /*0044*/ 	.byte	0x00, 0xf5, 0x21, 0x00


	//----- nvinfo : EIATTR_SPARSE_MMA_MASK
	.align		4
.L_24:
        /*0048*/ 	.byte	0x03, 0x50
        /*004a*/ 	.short	0x0000


	//----- nvinfo : EIATTR_MAXREG_COUNT
	.align		4
        /*004c*/ 	.byte	0x03, 0x1b
        /*004e*/ 	.short	0x00ff


	//----- nvinfo : EIATTR_MERCURY_ISA_VERSION
	.align		4
        /*0050*/ 	.byte	0x03, 0x5f
        /*0052*/ 	.short	0x0101


	//----- nvinfo : EIATTR_VRC_CTA_INIT_COUNT
	.align		4
        /*0054*/ 	.byte	0x02, 0x4a
	.zero		1
	.zero		1


	//----- nvinfo : EIATTR_EXIT_INSTR_OFFSETS
	.align		4
        /*0058*/ 	.byte	0x04, 0x1c
        /*005a*/ 	.short	(.L_26 - .L_25)


	//   ....[0]....
.L_25:
        /*005c*/ 	.word	0x00000b10


	//----- nvinfo : EIATTR_CRS_STACK_SIZE
	.align		4
.L_26:
        /*0060*/ 	.byte	0x04, 0x1e
        /*0062*/ 	.short	(.L_28 - .L_27)
.L_27:
        /*0064*/ 	.word	0x00000000


	//----- nvinfo : EIATTR_CBANK_PARAM_SIZE
	.align		4
.L_28:
        /*0068*/ 	.byte	0x03, 0x19
        /*006a*/ 	.short	0x001c


	//----- nvinfo : EIATTR_PARAM_CBANK
	.align		4
        /*006c*/ 	.byte	0x04, 0x0a
        /*006e*/ 	.short	(.L_30 - .L_29)
	.align		4
.L_29:
        /*0070*/ 	.word	index@(.nv.constant0._Z17producto_matricesPdS_S_i)
        /*0074*/ 	.short	0x0380
        /*0076*/ 	.short	0x001c


	//----- nvinfo : EIATTR_SW_WAR
	.align		4
.L_30:
        /*0078*/ 	.byte	0x04, 0x36
        /*007a*/ 	.short	(.L_32 - .L_31)
.L_31:
        /*007c*/ 	.word	0x00000008
.L_32:


//--------------------- .nv.callgraph             --------------------------
	.section	.nv.callgraph,"",@"SHT_CUDA_CALLGRAPH"
	.align	4
	.sectionentsize	8
	.align		4
        /*0000*/ 	.word	0x00000000
	.align		4
        /*0004*/ 	.word	0xffffffff
	.align		4
        /*0008*/ 	.word	0x00000000
	.align		4
        /*000c*/ 	.word	0xfffffffe
	.align		4
        /*0010*/ 	.word	0x00000000
	.align		4
        /*0014*/ 	.word	0xfffffffd
	.align		4
        /*0018*/ 	.word	0x00000000
	.align		4
        /*001c*/ 	.word	0xfffffffc


//--------------------- .nv.constant4             --------------------------
	.section	.nv.constant4,"a",@progbits
	.align	8
	.align		8
.nv.constant4:
        /*0000*/ 	.dword	precalc_xorwow_matrix
	.align		8
        /*0008*/ 	.dword	precalc_xorwow_offset_matrix
	.align		8
        /*0010*/ 	.dword	mrg32k3aM1
	.align		8
        /*0018*/ 	.dword	mrg32k3aM2
	.align		8
        /*0020*/ 	.dword	mrg32k3aM1SubSeq
	.align		8
        /*0028*/ 	.dword	mrg32k3aM2SubSeq
	.align		8
        /*0030*/ 	.dword	mrg32k3aM1Seq
	.align		8
        /*0038*/ 	.dword	mrg32k3aM2Seq


//--------------------- .nv.constant3             --------------------------
	.section	.nv.constant3,"a",@progbits
	.align	8
.nv.constant3:
	.type		__cr_lgamma_table,@object
	.size		__cr_lgamma_table,(.L_8 - __cr_lgamma_table)
__cr_lgamma_table:
        /*0000*/ 	.byte	0x00, 0x00, 0x00, 0x00, 0x00, 0x00, 0x00, 0x00, 0x00, 0x00, 0x00, 0x00, 0x00, 0x00, 0x00, 0x00
        /*0010*/ 	.byte	0xef, 0x39, 0xfa, 0xfe, 0x42, 0x2e, 0xe6, 0x3f, 0x02, 0x20, 0x2a, 0xfa, 0x0b, 0xab, 0xfc, 0x3f
        /*0020*/ 	.byte	0xf9, 0x2c, 0x92, 0x7c, 0xa7, 0x6c, 0x09, 0x40, 0xc9, 0x79, 0x44, 0x3c, 0x64, 0x26, 0x13, 0x40
        /*0030*/ 	.byte	0xca, 0x01, 0xcf, 0x3a, 0x27, 0x51, 0x1a, 0x40, 0x30, 0xcc, 0x2d, 0xf3, 0xe1, 0x0c, 0x21, 0x40
        /*0040*/ 	.byte	0x0d, 0xb7, 0xfc, 0x82, 0x8e, 0x35, 0x25, 0x40
.L_8:


//--------------------- .text._Z17producto_matricesPdS_S_i --------------------------
	.section	.text._Z17producto_matricesPdS_S_i,"ax",@progbits
	.align	128
        .global         _Z17producto_matricesPdS_S_i
        .type           _Z17producto_matricesPdS_S_i,@function
        .size           _Z17producto_matricesPdS_S_i,(.L_x_6 - _Z17producto_matricesPdS_S_i)
        .other          _Z17producto_matricesPdS_S_i,@"STO_CUDA_ENTRY STV_DEFAULT"
_Z17producto_matricesPdS_S_i:
.text._Z17producto_matricesPdS_S_i:
[----:B------:R-:W-:Y:S01]  /*0000*/  LDC R1, c[0x0][0x37c] ;  /* 0x0000df00ff017b82 */ /* 0x000fe20000000800 */
[----:B------:R-:W0:Y:S07]  /*0010*/  S2R R0, SR_TID.Y ;  /* 0x0000000000007919 */ /* 0x000e2e0000002200 */
[----:B------:R-:W0:Y:S01]  /*0020*/  LDC R3, c[0x0][0x364] ;  /* 0x0000d900ff037b82 */ /* 0x000e220000000800 */
[----:B------:R-:W1:Y:S01]  /*0030*/  LDCU UR18, c[0x0][0x398] ;  /* 0x00007300ff1277ac */ /* 0x000e620008000800 */
[----:B------:R-:W-:Y:S01]  /*0040*/  BSSY.RECONVERGENT B0, `(.L_x_0) ;  /* 0x00000a8000007945 */ /* 0x000fe20003800200 */
[----:B------:R-:W2:Y:S01]  /*0050*/  S2R R19, SR_TID.X ;  /* 0x0000000000137919 */ /* 0x000ea20000002100 */
[----:B------:R-:W-:Y:S01]  /*0060*/  CS2R R12, SRZ ;  /* 0x00000000000c7805 */ /* 0x000fe2000001ff00 */
[----:B------:R-:W3:Y:S03]  /*0070*/  LDCU.64 UR16, c[0x0][0x358] ;  /* 0x00006b00ff1077ac */ /* 0x000ee60008000a00 */
[----:B------:R-:W0:Y:S08]  /*0080*/  S2UR UR4, SR_CTAID.Y ;  /* 0x00000000000479c3 */ /* 0x000e300000002600 */
[----:B------:R-:W2:Y:S01]  /*0090*/  S2UR UR5, SR_CTAID.X ;  /* 0x00000000000579c3 */ /* 0x000ea20000002500 */
[----:B-1----:R-:W-:-:S07]  /*00a0*/  UISETP.GE.AND UP0, UPT, UR18, 0x1, UPT ;  /* 0x000000011200788c */ /* 0x002fce000bf06270 */
[----:B------:R-:W2:Y:S01]  /*00b0*/  LDC R2, c[0x0][0x360] ;  /* 0x0000d800ff027b82 */ /* 0x000ea20000000800 */
[----:B------:R-:W-:Y:S01]  /*00c0*/  PLOP3.LUT P0, PT, PT, PT, UP0, 0x80, 0x8 ;  /* 0x000000000008781c */ /* 0x000fe20003f0f008 */
[----:B0-----:R-:W-:Y:S02]  /*00d0*/  IMAD R0, R3, UR4, R0 ;  /* 0x0000000403007c24 */ /* 0x001fe4000f8e0200 */
[----:B--2---:R-:W-:-:S05]  /*00e0*/  IMAD R19, R2, UR5, R19 ;  /* 0x0000000502137c24 */ /* 0x004fca000f8e0213 */
[----:B------:R-:W-:-:S04]  /*00f0*/  VIMNMX R2, PT, PT, R0, R19, !PT ;  /* 0x0000001300027248 */ /* 0x000fc80007fe0100 */
[----:B------:R-:W-:-:S13]  /*0100*/  ISETP.GE.OR P0, PT, R2, UR18, !P0 ;  /* 0x0000001202007c0c */ /* 0x000fda000c706670 */
[----:B---3--:R-:W-:Y:S05]  /*0110*/  @P0 BRA `(.L_x_1) ;  /* 0x0000000800680947 */ /* 0x008fea0003800000 */
[----:B------:R-:W-:Y:S02]  /*0120*/  UISETP.GE.U32.AND UP0, UPT, UR18, 0x8, UPT ;  /* 0x000000081200788c */ /* 0x000fe4000bf06070 */
[----:B------:R-:W-:Y:S01]  /*0130*/  IMAD R5, R0, UR18, RZ ;  /* 0x0000001200057c24 */ /* 0x000fe2000f8e02ff */
[----:B------:R-:W-:Y:S01]  /*0140*/  CS2R R12, SRZ ;  /* 0x00000000000c7805 */ /* 0x000fe2000001ff00 */
[----:B------:R-:W-:-:S05]  /*0150*/  UMOV UR4, URZ ;  /* 0x000000ff00047c82 */ /* 0x000fca0008000000 */
[----:B------:R-:W-:Y:S05]  /*0160*/  BRA.U !UP0, `(.L_x_2) ;  /* 0x00000005080c7547 */ /* 0x000fea000b800000 */
[----:B------:R-:W0:Y:S01]  /*0170*/  LDCU.128 UR20, c[0x0][0x380] ;  /* 0x00007000ff1477ac */ /* 0x000e220008000c00 */
[----:B------:R-:W-:Y:S01]  /*0180*/  IMAD.MOV.U32 R18, RZ, RZ, R19 ;  /* 0x000000ffff127224 */ /* 0x000fe200078e0013 */
[----:B------:R-:W-:Y:S01]  /*0190*/  CS2R R12, SRZ ;  /* 0x00000000000c7805 */ /* 0x000fe2000001ff00 */
[----:B------:R-:W-:-:S04]  /*01a0*/  ULOP3.LUT UR4, UR18, 0x7ffffff8, URZ, 0xc0, !UPT ;  /* 0x7ffffff812047892 */ /* 0x000fc8000f8ec0ff */
[----:B------:R-:W-:Y:S01]  /*01b0*/  UIADD3 UR4, UPT, UPT, -UR4, URZ, URZ ;  /* 0x000000ff04047290 */ /* 0x000fe2000fffe1ff */
[----:B0-----:R-:W-:Y:S01]  /*01c0*/  MOV R2, UR20 ;  /* 0x0000001400027c02 */ /* 0x001fe20008000f00 */
[----:B------:R-:W-:Y:S01]  /*01d0*/  IMAD.U32 R3, RZ, RZ, UR21 ;  /* 0x00000015ff037e24 */ /* 0x000fe2000f8e00ff */
[----:B------:R-:W-:Y:S02]  /*01e0*/  UIMAD.WIDE.U32 UR6, UR18, 0x10, UR22 ;  /* 0x00000010120678a5 */ /* 0x000fe4000f8e0016 */
[----:B------:R-:W-:Y:S01]  /*01f0*/  UIMAD.WIDE.U32 UR8, UR18, 0x18, UR22 ;  /* 0x00000018120878a5 */ /* 0x000fe2000f8e0016 */
[----:B------:R-:W-:Y:S01]  /*0200*/  IMAD.WIDE.U32 R2, R5, 0x8, R2 ;  /* 0x0000000805027825 */ /* 0x000fe200078e0002 */
[----:B------:R-:W-:Y:S02]  /*0210*/  UIMAD.WIDE.U32 UR10, UR18, 0x20, UR22 ;  /* 0x00000020120a78a5 */ /* 0x000fe4000f8e0016 */
[----:B------:R-:W-:Y:S01]  /*0220*/  UIMAD.WIDE.U32 UR12, UR18, 0x30, UR22 ;  /* 0x00000030120c78a5 */ /* 0x000fe2000f8e0016 */
[----:B------:R-:W-:Y:S01]  /*0230*/  IADD3 R8, P0, PT, R2, 0x20, RZ ;  /* 0x0000002002087810 */ /* 0x000fe20007f1e0ff */
[----:B------:R-:W-:-:S03]  /*0240*/  UIMAD.WIDE.U32 UR14, UR18, 0x38, UR22 ;  /* 0x00000038120e78a5 */ /* 0x000fc6000f8e0016 */
[----:B------:R-:W-:-:S09]  /*0250*/  IADD3.X R9, PT, PT, RZ, R3, RZ, P0, !PT ;  /* 0x00000003ff097210 */ /* 0x000fd200007fe4ff */
.L_x_3:
[----:B------:R-:W-:Y:S01]  /*0260*/  HFMA2 R17, -RZ, RZ, 0, 4.76837158203125e-07 ;  /* 0x00000008ff117431 */ /* 0x000fe200000001ff */
[----:B------:R-:W-:Y:S01]  /*0270*/  UIMAD.WIDE.U32 UR20, UR18, 0x8, UR22 ;  /* 0x00000008121478a5 */ /* 0x000fe2000f8e0016 */
[----:B------:R-:W-:Y:S01]  /*0280*/  IMAD.MOV.U32 R2, RZ, RZ, R8 ;  /* 0x000000ffff027224 */ /* 0x000fe200078e0008 */
[----:B------:R-:W-:Y:S02]  /*0290*/  MOV R3, R9 ;  /* 0x0000000900037202 */ /* 0x000fe40000000f00 */
[----:B------:R-:W-:-:S03]  /*02a0*/  IMAD.WIDE R16, R18, R17, UR22 ;  /* 0x0000001612107e25 */ /* 0x000fc6000f8e0211 */
[----:B------:R-:W2:Y:S01]  /*02b0*/  LDG.E.64 R14, desc[UR16][R2.64+-0x20] ;  /* 0xffffe010020e7981 */ /* 0x000ea2000c1e1b00 */
[----:B------:R-:W-:Y:S01]  /*02c0*/  MOV R20, UR20 ;  /* 0x0000001400147c02 */ /* 0x000fe20008000f00 */
[----:B------:R-:W-:Y:S02]  /*02d0*/  IMAD.U32 R21, RZ, RZ, UR21 ;  /* 0x00000015ff157e24 */ /* 0x000fe4000f8e00ff */
[----:B------:R-:W2:Y:S01]  /*02e0*/  LDG.E.64 R24, desc[UR16][R16.64] ;  /* 0x0000001010187981 */ /* 0x000ea2000c1e1b00 */
[----:B------:R-:W-:Y:S02]  /*02f0*/  HFMA2 R7, -RZ, RZ, 0, 4.76837158203125e-07 ;  /* 0x00000008ff077431 */ /* 0x000fe400000001ff */
[----:B------:R-:W-:Y:S01]  /*0300*/  IMAD.WIDE R20, R18, 0x8, R20 ;  /* 0x0000000812147825 */ /* 0x000fe200078e0214 */
[----:B------:R-:W3:Y:S01]  /*0310*/  LDG.E.64 R22, desc[UR16][R2.64+-0x18] ;  /* 0xffffe81002167981 */ /* 0x000ee2000c1e1b00 */
[----:B------:R-:W-:-:S03]  /*0320*/  MOV R9, 0x8 ;  /* 0x0000000800097802 */ /* 0x000fc60000000f00 */
[----:B------:R-:W4:Y:S04]  /*0330*/  LDG.E.64 R4, desc[UR16][R2.64+-0x10] ;  /* 0xfffff01002047981 */ /* 0x000f28000c1e1b00 */
[----:B------:R-:W3:Y:S01]  /*0340*/  LDG.E.64 R20, desc[UR16][R20.64] ;  /* 0x0000001014147981 */ /* 0x000ee2000c1e1b00 */
[----:B------:R-:W-:-:S03]  /*0350*/  IMAD.WIDE R6, R18, R7, UR6 ;  /* 0x0000000612067e25 */ /* 0x000fc6000f8e0207 */
[----:B------:R-:W5:Y:S04]  /*0360*/  LDG.E.64 R10, desc[UR16][R2.64+-0x8] ;  /* 0xfffff810020a7981 */ /* 0x000f68000c1e1b00 */
[----:B------:R-:W4:Y:S01]  /*0370*/  LDG.E.64 R6, desc[UR16][R6.64] ;  /* 0x0000001006067981 */ /* 0x000f22000c1e1b00 */
[----:B------:R-:W-:-:S06]  /*0380*/  IMAD.WIDE R8, R18, R9, UR8 ;  /* 0x0000000812087e25 */ /* 0x000fcc000f8e0209 */
[----:B------:R-:W5:Y:S01]  /*0390*/  LDG.E.64 R8, desc[UR16][R8.64] ;  /* 0x0000001008087981 */ /* 0x000f62000c1e1b00 */
[----:B------:R-:W-:Y:S01]  /*03a0*/  IMAD.MOV.U32 R27, RZ, RZ, 0x8 ;  /* 0x00000008ff1b7424 */ /* 0x000fe200078e00ff */
[----:B--2---:R-:W-:-:S03]  /*03b0*/  DFMA R24, R14, R24, R12 ;  /* 0x000000180e18722b */ /* 0x004fc6000000000c */
[C---:B------:R-:W-:Y:S01]  /*03c0*/  IMAD.WIDE R12, R18.reuse, R27, UR10 ;  /* 0x0000000a120c7e25 */ /* 0x040fe2000f8e021b */
[----:B------:R-:W-:Y:S01]  /*03d0*/  MOV R27, UR18 ;  /* 0x00000012001b7c02 */ /* 0x000fe20008000f00 */
[----:B------:R-:W2:Y:S04]  /*03e0*/  LDG.E.64 R14, desc[UR16][R2.64] ;  /* 0x00000010020e7981 */ /* 0x000ea8000c1e1b00 */
[----:B------:R-:W2:Y:S01]  /*03f0*/  LDG.E.64 R12, desc[UR16][R12.64] ;  /* 0x000000100c0c7981 */ /* 0x000ea2000c1e1b00 */
[----:B------:R-:W-:Y:S01]  /*0400*/  IMAD.WIDE.U32 R16, R27, 0x28, R16 ;  /* 0x000000281b107825 */ /* 0x000fe200078e0010 */
[----:B---3--:R-:W-:Y:S01]  /*0410*/  DFMA R22, R22, R20, R24 ;  /* 0x000000141616722b */ /* 0x008fe20000000018 */
[----:B------:R-:W-:Y:S01]  /*0420*/  MOV R25, 0x8 ;  /* 0x0000000800197802 */ /* 0x000fe20000000f00 */
[----:B------:R-:W3:Y:S04]  /*0430*/  LDG.E.64 R20, desc[UR16][R2.64+0x8] ;  /* 0x0000081002147981 */ /* 0x000ee8000c1e1b00 */
[----:B------:R-:W3:Y:S01]  /*0440*/  LDG.E.64 R16, desc[UR16][R16.64] ;  /* 0x0000001010107981 */ /* 0x000ee2000c1e1b00 */
[----:B------:R-:W-:Y:S01]  /*0450*/  IMAD.WIDE R24, R18, R25, UR12 ;  /* 0x0000000c12187e25 */ /* 0x000fe2000f8e0219 */
[----:B----4-:R-:W-:-:S02]  /*0460*/  DFMA R6, R4, R6, R22 ;  /* 0x000000060406722b */ /* 0x010fc40000000016 */
[----:B------:R-:W4:Y:S01]  /*0470*/  LDG.E.64 R4, desc[UR16][R2.64+0x10] ;  /* 0x0000101002047981 */ /* 0x000f22000c1e1b00 */
[----:B------:R-:W-:-:S03]  /*0480*/  IMAD.MOV.U32 R23, RZ, RZ, 0x8 ;  /* 0x00000008ff177424 */ /* 0x000fc600078e00ff */
[----:B------:R-:W4:Y:S01]  /*0490*/  LDG.E.64 R24, desc[UR16][R24.64] ;  /* 0x0000001018187981 */ /* 0x000f22000c1e1b00 */
[----:B------:R-:W-:Y:S01]  /*04a0*/  IMAD.WIDE R22, R18, R23, UR14 ;  /* 0x0000000e12167e25 */ /* 0x000fe2000f8e0217 */
[----:B-----5:R-:W-:Y:S02]  /*04b0*/  DFMA R8, R10, R8, R6 ;  /* 0x000000080a08722b */ /* 0x020fe40000000006 */
[----:B------:R-:W5:Y:S04]  /*04c0*/  LDG.E.64 R6, desc[UR16][R2.64+0x18] ;  /* 0x0000181002067981 */ /* 0x000f68000c1e1b00 */
[----:B------:R-:W5:Y:S01]  /*04d0*/  LDG.E.64 R22, desc[UR16][R22.64] ;  /* 0x0000001016167981 */ /* 0x000f62000c1e1b00 */
[----:B------:R-:W-:-:S04]  /*04e0*/  UIADD3 UR4, UPT, UPT, UR4, 0x8, URZ ;  /* 0x0000000804047890 */ /* 0x000fc8000fffe0ff */
[----:B------:R-:W-:Y:S01]  /*04f0*/  UISETP.NE.AND UP0, UPT, UR4, URZ, UPT ;  /* 0x000000ff0400728c */ /* 0x000fe2000bf05270 */
[----:B--2---:R-:W-:-:S08]  /*0500*/  DFMA R8, R14, R12, R8 ;  /* 0x0000000c0e08722b */ /* 0x004fd00000000008 */
[----:B---3--:R-:W-:-:S08]  /*0510*/  DFMA R8, R20, R16, R8 ;  /* 0x000000101408722b */ /* 0x008fd00000000008 */
[----:B----4-:R-:W-:Y:S01]  /*0520*/  DFMA R4, R4, R24, R8 ;  /* 0x000000180404722b */ /* 0x010fe20000000008 */
[----:B------:R-:W-:-:S07]  /*0530*/  IADD3 R8, P0, PT, R2, 0x40, RZ ;  /* 0x0000004002087810 */ /* 0x000fce0007f1e0ff */
[----:B-----5:R-:W-:Y:S01]  /*0540*/  DFMA R12, R6, R22, R4 ;  /* 0x00000016060c722b */ /* 0x020fe20000000004 */
[----:B------:R-:W-:Y:S02]  /*0550*/  MOV R5, UR18 ;  /* 0x0000001200057c02 */ /* 0x000fe40008000f00 */
[----:B------:R-:W-:-:S03]  /*0560*/  IADD3.X R9, PT, PT, RZ, R3, RZ, P0, !PT ;  /* 0x00000003ff097210 */ /* 0x000fc600007fe4ff */
[----:B------:R-:W-:Y:S01]  /*0570*/  IMAD R18, R5, 0x8, R18 ;  /* 0x0000000805127824 */ /* 0x000fe200078e0212 */
[----:B------:R-:W-:Y:S06]  /*0580*/  BRA.U UP0, `(.L_x_3) ;  /* 0xfffffffd00347547 */ /* 0x000fec000b83ffff */
[----:B------:R-:W-:-:S12]  /*0590*/  ULOP3.LUT UR4, UR18, 0x7ffffff8, URZ, 0xc0, !UPT ;  /* 0x7ffffff812047892 */ /* 0x000fd8000f8ec0ff */
.L_x_2:
[----:B------:R-:W-:-:S04]  /*05a0*/  ULOP3.LUT UR6, UR18, 0x7, URZ, 0xc0, !UPT ;  /* 0x0000000712067892 */ /* 0x000fc8000f8ec0ff */
[----:B------:R-:W-:-:S09]  /*05b0*/  UISETP.NE.AND UP0, UPT, UR6, URZ, UPT ;  /* 0x000000ff0600728c */ /* 0x000fd2000bf05270 */
[----:B------:R-:W-:Y:S05]  /*05c0*/  BRA.U !UP0, `(.L_x_1) ;  /* 0x00000005083c7547 */ /* 0x000fea000b800000 */
[----:B------:R-:W-:Y:S01]  /*05d0*/  UISETP.GE.U32.AND UP0, UPT, UR6, 0x4, UPT ;  /* 0x000000040600788c */ /* 0x000fe2000bf06070 */
[----:B------:R-:W-:Y:S01]  /*05e0*/  IMAD R2, R0, UR18, RZ ;  /* 0x0000001200027c24 */ /* 0x000fe2000f8e02ff */
[----:B------:R-:W-:-:S04]  /*05f0*/  ULOP3.LUT UR5, UR18, 0x3, URZ, 0xc0, !UPT ;  /* 0x0000000312057892 */ /* 0x000fc8000f8ec0ff */
[----:B------:R-:W-:-:S03]  /*0600*/  UISETP.NE.AND UP1, UPT, UR5, URZ, UPT ;  /* 0x000000ff0500728c */ /* 0x000fc6000bf25270 */
[----:B------:R-:W-:Y:S08]  /*0610*/  BRA.U !UP0, `(.L_x_4) ;  /* 0x00000001087c7547 */ /* 0x000ff0000b800000 */
[----:B------:R-:W0:Y:S01]  /*0620*/  LDC.64 R6, c[0x0][0x380] ;  /* 0x0000e000ff067b82 */ /* 0x000e220000000a00 */
[----:B------:R-:W1:Y:S01]  /*0630*/  LDCU.64 UR6, c[0x0][0x380] ;  /* 0x00007000ff0677ac */ /* 0x000e620008000a00 */
[----:B------:R-:W-:Y:S02]  /*0640*/  MOV R4, UR4 ;  /* 0x0000000400047c02 */ /* 0x000fe40008000f00 */
[C---:B------:R-:W-:Y:S02]  /*0650*/  IADD3 R3, PT, PT, R2.reuse, UR4, RZ ;  /* 0x0000000402037c10 */ /* 0x040fe4000fffe0ff */
[----:B------:R-:W-:Y:S01]  /*0660*/  IADD3 R8, P0, PT, R2, UR4, RZ ;  /* 0x0000000402087c10 */ /* 0x000fe2000ff1e0ff */
[----:B------:R-:W-:Y:S01]  /*0670*/  IMAD R5, R4, UR18, R19 ;  /* 0x0000001204057c24 */ /* 0x000fe2000f8e0213 */
[----:B------:R-:W2:Y:S01]  /*0680*/  LDC.64 R22, c[0x0][0x388] ;  /* 0x0000e200ff167b82 */ /* 0x000ea20000000a00 */
[----:B------:R-:W-:Y:S02]  /*0690*/  MOV R27, UR18 ;  /* 0x00000012001b7c02 */ /* 0x000fe40008000f00 */
[----:B------:R-:W-:Y:S01]  /*06a0*/  MOV R29, UR18 ;  /* 0x00000012001d7c02 */ /* 0x000fe20008000f00 */
[----:B0-----:R-:W-:-:S04]  /*06b0*/  IMAD.WIDE.U32 R6, R3, 0x8, R6 ;  /* 0x0000000803067825 */ /* 0x001fc800078e0006 */
[----:B------:R-:W-:Y:S01]  /*06c0*/  IMAD.X R3, RZ, RZ, RZ, P0 ;  /* 0x000000ffff037224 */ /* 0x000fe200000e06ff */
[C---:B-1----:R-:W-:Y:S01]  /*06d0*/  LEA R20, P0, R8.reuse, UR6, 0x3 ;  /* 0x0000000608147c11 */ /* 0x042fe2000f8018ff */
[----:B------:R-:W3:Y:S01]  /*06e0*/  LDG.E.64 R6, desc[UR16][R6.64] ;  /* 0x0000001006067981 */ /* 0x000ee2000c1e1b00 */
[----:B--2---:R-:W-:Y:S02]  /*06f0*/  IMAD.WIDE R22, R5, 0x8, R22 ;  /* 0x0000000805167825 */ /* 0x004fe400078e0216 */
[----:B------:R-:W-:-:S03]  /*0700*/  LEA.HI.X R21, R8, UR7, R3, 0x3, P0 ;  /* 0x0000000708157c11 */ /* 0x000fc600080f1c03 */
[----:B------:R-:W3:Y:S01]  /*0710*/  LDG.E.64 R4, desc[UR16][R22.64] ;  /* 0x0000001016047981 */ /* 0x000ee2000c1e1b00 */
[----:B------:R-:W-:-:S03]  /*0720*/  IMAD.WIDE.U32 R26, R27, 0x8, R22 ;  /* 0x000000081b1a7825 */ /* 0x000fc600078e0016 */
[----:B------:R-:W2:Y:S04]  /*0730*/  LDG.E.64 R8, desc[UR16][R20.64+0x8] ;  /* 0x0000081014087981 */ /* 0x000ea8000c1e1b00 */
[----:B------:R-:W2:Y:S01]  /*0740*/  LDG.E.64 R10, desc[UR16][R26.64] ;  /* 0x000000101a0a7981 */ /* 0x000ea2000c1e1b00 */
[----:B------:R-:W-:-:S03]  /*0750*/  IMAD.WIDE.U32 R28, R29, 0x8, R26 ;  /* 0x000000081d1c7825 */ /* 0x000fc600078e001a */
[----:B------:R-:W4:Y:S01]  /*0760*/  LDG.E.64 R14, desc[UR16][R20.64+0x10] ;  /* 0x00001010140e7981 */ /* 0x000f22000c1e1b00 */
[----:B------:R-:W-:-:S03]  /*0770*/  IMAD.U32 R25, RZ, RZ, UR18 ;  /* 0x00000012ff197e24 */ /* 0x000fc6000f8e00ff */
[----:B------:R-:W4:Y:S01]  /*0780*/  LDG.E.64 R16, desc[UR16][R28.64] ;  /* 0x000000101c107981 */ /* 0x000f22000c1e1b00 */
[----:B------:R-:W-:-:S03]  /*0790*/  IMAD.WIDE.U32 R24, R25, 0x8, R28 ;  /* 0x0000000819187825 */ /* 0x000fc600078e001c */
[----:B------:R-:W5:Y:S04]  /*07a0*/  LDG.E.64 R22, desc[UR16][R20.64+0x18] ;  /* 0x0000181014167981 */ /* 0x000f68000c1e1b00 */
[----:B------:R-:W5:Y:S01]  /*07b0*/  LDG.E.64 R24, desc[UR16][R24.64] ;  /* 0x0000001018187981 */ /* 0x000f62000c1e1b00 */
[----:B------:R-:W-:Y:S01]  /*07c0*/  UIADD3 UR4, UPT, UPT, UR4, 0x4, URZ ;  /* 0x0000000404047890 */ /* 0x000fe2000fffe0ff */
[----:B---3--:R-:W-:-:S08]  /*07d0*/  DFMA R4, R6, R4, R12 ;  /* 0x000000040604722b */ /* 0x008fd0000000000c */
[----:B--2---:R-:W-:-:S08]  /*07e0*/  DFMA R4, R8, R10, R4 ;  /* 0x0000000a0804722b */ /* 0x004fd00000000004 */
[----:B----4-:R-:W-:-:S08]  /*07f0*/  DFMA R4, R14, R16, R4 ;  /* 0x000000100e04722b */ /* 0x010fd00000000004 */
[----:B-----5:R-:W-:-:S11]  /*0800*/  DFMA R12, R22, R24, R4 ;  /* 0x00000018160c722b */ /* 0x020fd60000000004 */
.L_x_4:
[----:B------:R-:W-:Y:S05]  /*0810*/  BRA.U !UP1, `(.L_x_1) ;  /* 0x0000000109a87547 */ /* 0x000fea000b800000 */
[----:B------:R-:W-:Y:S01]  /*0820*/  UISETP.NE.AND UP0, UPT, UR5, 0x1, UPT ;  /* 0x000000010500788c */ /* 0x000fe2000bf05270 */
[----:B------:R-:W-:Y:S01]  /*0830*/  MOV R8, UR4 ;  /* 0x0000000400087c02 */ /* 0x000fe20008000f00 */
[----:B------:R-:W-:Y:S02]  /*0840*/  ULOP3.LUT UR5, UR18, 0x1, URZ, 0xc0, !UPT ;  /* 0x0000000112057892 */ /* 0x000fe4000f8ec0ff */
[----:B------:R-:W-:Y:S02]  /*0850*/  MOV R17, UR18 ;  /* 0x0000001200117c02 */ /* 0x000fe40008000f00 */
[----:B------:R-:W-:Y:S01]  /*0860*/  PLOP3.LUT P1, PT, PT, PT, UP0, 0x80, 0x8 ;  /* 0x000000000008781c */ /* 0x000fe20003f2f008 */
[----:B------:R-:W-:-:S04]  /*0870*/  UISETP.NE.U32.AND UP1, UPT, UR5, 0x1, UPT ;  /* 0x000000010500788c */ /* 0x000fc8000bf25070 */
[----:B------:R-:W0:Y:S02]  /*0880*/  @UP0 LDCU.128 UR8, c[0x0][0x380] ;  /* 0x00007000ff0807ac */ /* 0x000e240008000c00 */
[----:B------:R-:W-:Y:S01]  /*0890*/  PLOP3.LUT P0, PT, PT, PT, UP1, 0x80, 0x8 ;  /* 0x000000000008781c */ /* 0x000fe20003f0f018 */
[----:B------:R-:W1:Y:S04]  /*08a0*/  @UP0 LDCU.64 UR6, c[0x0][0x380] ;  /* 0x00007000ff0607ac */ /* 0x000e680008000a00 */
[----:B------:R-:W2:Y:S01]  /*08b0*/  @!UP1 LDCU.128 UR12, c[0x0][0x380] ;  /* 0x00007000ff0c97ac */ /* 0x000ea20008000c00 */
[----:B------:R-:W-:Y:S01]  /*08c0*/  @P1 IADD3 R3, PT, PT, R2, UR4, RZ ;  /* 0x0000000402031c10 */ /* 0x000fe2000fffe0ff */
[----:B------:R-:W-:Y:S01]  /*08d0*/  @P1 IMAD R9, R8, UR18, R19 ;  /* 0x0000001208091c24 */ /* 0x000fe2000f8e0213 */
[----:B------:R-:W-:Y:S01]  /*08e0*/  @P1 IADD3 R10, P2, PT, R2, UR4, RZ ;  /* 0x00000004020a1c10 */ /* 0x000fe2000ff5e0ff */
[----:B------:R-:W-:Y:S01]  /*08f0*/  @UP0 UIADD3 UR4, UPT, UPT, UR4, 0x2, URZ ;  /* 0x0000000204040890 */ /* 0x000fe2000fffe0ff */
[----:B0-----:R-:W-:Y:S01]  /*0900*/  MOV R6, UR10 ;  /* 0x0000000a00067c02 */ /* 0x001fe20008000f00 */
[----:B------:R-:W-:Y:S01]  /*0910*/  IMAD.U32 R7, RZ, RZ, UR11 ;  /* 0x0000000bff077e24 */ /* 0x000fe2000f8e00ff */
[----:B------:R-:W-:Y:S01]  /*0920*/  MOV R5, UR9 ;  /* 0x0000000900057c02 */ /* 0x000fe20008000f00 */
[----:B------:R-:W-:-:S02]  /*0930*/  IMAD.U32 R4, RZ, RZ, UR8 ;  /* 0x00000008ff047e24 */ /* 0x000fc4000f8e00ff */
[----:B------:R-:W-:-:S04]  /*0940*/  @P1 IMAD.WIDE R6, R9, 0x8, R6 ;  /* 0x0000000809061825 */ /* 0x000fc800078e0206 */
[----:B------:R-:W-:Y:S01]  /*0950*/  @P1 IMAD.WIDE.U32 R4, R3, 0x8, R4 ;  /* 0x0000000803041825 */ /* 0x000fe200078e0004 */
[----:B------:R-:W-:Y:S02]  /*0960*/  @P1 IADD3.X R3, PT, PT, RZ, RZ, RZ, P2, !PT ;  /* 0x000000ffff031210 */ /* 0x000fe400017fe4ff */
[C---:B-1----:R-:W-:Y:S01]  /*0970*/  @P1 LEA R8, P2, R10.reuse, UR6, 0x3 ;  /* 0x000000060a081c11 */ /* 0x042fe2000f8418ff */
[----:B------:R-:W-:Y:S01]  /*0980*/  @P1 IMAD.WIDE.U32 R16, R17, 0x8, R6 ;  /* 0x0000000811101825 */ /* 0x000fe200078e0006 */
[----:B------:R-:W-:Y:S01]  /*0990*/  MOV R18, UR4 ;  /* 0x0000000400127c02 */ /* 0x000fe20008000f00 */
[----:B------:R-:W3:Y:S01]  /*09a0*/  @P1 LDG.E.64 R4, desc[UR16][R4.64] ;  /* 0x0000001004041981 */ /* 0x000ee2000c1e1b00 */
[----:B------:R-:W-:-:S03]  /*09b0*/  @P1 LEA.HI.X R9, R10, UR7, R3, 0x3, P2 ;  /* 0x000000070a091c11 */ /* 0x000fc600090f1c03 */
[----:B------:R-:W3:Y:S01]  /*09c0*/  @P1 LDG.E.64 R6, desc[UR16][R6.64] ;  /* 0x0000001006061981 */ /* 0x000ee2000c1e1b00 */
[----:B--2---:R-:W-:Y:S01]  /*09d0*/  MOV R15, UR13 ;  /* 0x0000000d000f7c02 */ /* 0x004fe20008000f00 */
[----:B------:R-:W-:Y:S01]  /*09e0*/  IMAD.U32 R14, RZ, RZ, UR12 ;  /* 0x0000000cff0e7e24 */ /* 0x000fe2000f8e00ff */
[----:B------:R-:W-:Y:S01]  /*09f0*/  MOV R11, UR15 ;  /* 0x0000000f000b7c02 */ /* 0x000fe20008000f00 */
[----:B------:R-:W-:Y:S01]  /*0a00*/  IMAD.U32 R10, RZ, RZ, UR14 ;  /* 0x0000000eff0a7e24 */ /* 0x000fe2000f8e00ff */
[----:B------:R-:W-:Y:S01]  /*0a10*/  @!P0 IADD3 R21, PT, PT, R2, UR4, RZ ;  /* 0x0000000402158c10 */ /* 0x000fe2000fffe0ff */
[----:B------:R-:W-:Y:S01]  /*0a20*/  @!P0 IMAD R23, R18, UR18, R19 ;  /* 0x0000001212178c24 */ /* 0x000fe2000f8e0213 */
[----:B------:R-:W2:Y:S04]  /*0a30*/  @P1 LDG.E.64 R2, desc[UR16][R16.64] ;  /* 0x0000001010021981 */ /* 0x000ea8000c1e1b00 */
[----:B------:R-:W2:Y:S01]  /*0a40*/  @P1 LDG.E.64 R8, desc[UR16][R8.64+0x8] ;  /* 0x0000081008081981 */ /* 0x000ea2000c1e1b00 */
[----:B------:R-:W-:-:S04]  /*0a50*/  @!P0 IMAD.WIDE.U32 R14, R21, 0x8, R14 ;  /* 0x00000008150e8825 */ /* 0x000fc800078e000e */
[----:B------:R-:W-:Y:S02]  /*0a60*/  @!P0 IMAD.WIDE R10, R23, 0x8, R10 ;  /* 0x00000008170a8825 */ /* 0x000fe400078e020a */
[----:B------:R-:W4:Y:S04]  /*0a70*/  @!P0 LDG.E.64 R14, desc[UR16][R14.64] ;  /* 0x000000100e0e8981 */ /* 0x000f28000c1e1b00 */
[----:B------:R-:W4:Y:S01]  /*0a80*/  @!P0 LDG.E.64 R10, desc[UR16][R10.64] ;  /* 0x000000100a0a8981 */ /* 0x000f22000c1e1b00 */
[----:B---3--:R-:W-:-:S08]  /*0a90*/  @P1 DFMA R4, R4, R6, R12 ;  /* 0x000000060404122b */ /* 0x008fd0000000000c */
[----:B--2---:R-:W-:-:S08]  /*0aa0*/  @P1 DFMA R12, R8, R2, R4 ;  /* 0x00000002080c122b */ /* 0x004fd00000000004 */
[----:B----4-:R-:W-:-:S11]  /*0ab0*/  @!P0 DFMA R12, R14, R10, R12 ;  /* 0x0000000a0e0c822b */ /* 0x010fd6000000000c */
.L_x_1:
[----:B------:R-:W-:Y:S05]  /*0ac0*/  BSYNC.RECONVERGENT B0 ;  /* 0x0000000000007941 */ /* 0x000fea0003800200 */
.L_x_0:
[----:B------:R-:W0:Y:S01]  /*0ad0*/  LDC.64 R2, c[0x0][0x390] ;  /* 0x0000e400ff027b82 */ /* 0x000e220000000a00 */
[----:B------:R-:W-:-:S04]  /*0ae0*/  IMAD R19, R0, UR18, R19 ;  /* 0x0000001200137c24 */ /* 0x000fc8000f8e0213 */
[----:B0-----:R-:W-:-:S05]  /*0af0*/  IMAD.WIDE R2, R19, 0x8, R2 ;  /* 0x0000000813027825 */ /* 0x001fca00078e0202 */
[----:B------:R-:W-:Y:S01]  /*0b00*/  STG.E.64 desc[UR16][R2.64], R12 ;  /* 0x0000000c02007986 */ /* 0x000fe2000c101b10 */
[----:B------:R-:W-:Y:S05]  /*0b10*/  EXIT ;  /* 0x000000000000794d */ /* 0x000fea0003800000 */
.L_x_5:
[----:B------:R-:W-:-:S00]  /*0b20*/  BRA `(.L_x_5) ;  /* 0xfffffffc00fc7947 */ /* 0x000fc0000383ffff */
[----:B------:R-:W-:-:S00]  /*0b30*/  NOP ;  /* 0x0000000000007918 */ /* 0x000fc00000000000 */
        /* <DEDUP_REMOVED lines=12> */
.L_x_6:


//--------------------- .nv.global.init           --------------------------
	.section	.nv.global.init,"aw",@progbits
	.align	4
.nv.global.init:
	.type		mrg32k3aM1SubSeq,@object
	.size		mrg32k3aM1SubSeq,(mrg32k3aM2SubSeq - mrg32k3aM1SubSeq)
mrg32k3aM1SubSeq:
        /*0000*/ 	.byte	0x0b, 0xcc, 0xee, 0x04, 0x73, 0x29, 0x8b, 0x6f, 0xf6, 0x53, 0x03, 0xf6, 0x23, 0xf6, 0xea, 0xda
        /* <DEDUP_REMOVED lines=125> */
	.type		mrg32k3aM2SubSeq,@object
	.size		mrg32k3aM2SubSeq,(mrg32k3aM1 - mrg32k3aM2SubSeq)
mrg32k3aM2SubSeq:
        /* <DEDUP_REMOVED lines=126> */
	.type		mrg32k3aM1,@object
	.size		mrg32k3aM1,(mrg32k3aM1Seq - mrg32k3aM1)
mrg32k3aM1:
        /* <DEDUP_REMOVED lines=144> */
	.type		mrg32k3aM1Seq,@object
	.size		mrg32k3aM1Seq,(mrg32k3aM2 - mrg32k3aM1Seq)
mrg32k3aM1Seq:
        /* <DEDUP_REMOVED lines=144> */
	.type		mrg32k3aM2,@object
	.size		mrg32k3aM2,(mrg32k3aM2Seq - mrg32k3aM2)
mrg32k3aM2:
        /* <DEDUP_REMOVED lines=144> */
	.type		mrg32k3aM2Seq,@object
	.size		mrg32k3aM2Seq,(precalc_xorwow_matrix - mrg32k3aM2Seq)
mrg32k3aM2Seq:
        /* <DEDUP_REMOVED lines=144> */
	.type		precalc_xorwow_matrix,@object
	.size		precalc_xorwow_matrix,(precalc_xorwow_offset_matrix - precalc_xorwow_matrix)
precalc_xorwow_matrix:
        /* <DEDUP_REMOVED lines=6400> */
	.type		precalc_xorwow_offset_matrix,@object
	.size		precalc_xorwow_offset_matrix,(.L_1 - precalc_xorwow_offset_matrix)
precalc_xorwow_offset_matrix:
        /* <DEDUP_REMOVED lines=6400> */
.L_1:


//--------------------- .nv.shared.reserved.0     --------------------------
	.section	.nv.shared.reserved.0,"aw",@nobits
	.weak		__nv_reservedSMEM_offset_0_alias
	.size		__nv_reservedSMEM_offset_0_alias, 0, 64
	.other		__nv_reservedSMEM_offset_0_alias,@"STO_CUDA_RESERVED_SHARED STV_DEFAULT"
__nv_reservedSMEM_offset_0_alias:
	.zero		0
	.zero		64


//--------------------- .nv.constant0._Z17producto_matricesPdS_S_i --------------------------
	.section	.nv.constant0._Z17producto_matricesPdS_S_i,"a",@progbits
	.sectionflags	@""
	.align	4
.nv.constant0._Z17producto_matricesPdS_S_i:
	.zero		924


//--------------------- SYMBOLS --------------------------

	.type		.nv.reservedSmem.offset0,@object
	.size		.nv.reservedSmem.offset0,0x4
